	.headerflags	@"EF_CUDA_TEXMODE_UNIFIED EF_CUDA_64BIT_ADDRESS EF_CUDA_ACCELERATORS EF_CUDA_SM90 EF_CUDA_VIRTUAL_SM(EF_CUDA_SM90)"
	.elftype	@"ET_EXEC"


//--------------------- .nv.info                  --------------------------
	.section	.nv.info,"",@"SHT_CUDA_INFO"
	.align	4


	//----- nvinfo : EIATTR_REGCOUNT
	.align		4
        /*0000*/ 	.byte	0x04, 0x2f
        /*0002*/ 	.short	(.L_3 - .L_2)
	.align		4
.L_2:
        /*0004*/ 	.word	index@(triton_poi_fused__native_batch_norm_legit_no_training_relu_34)
        /*0008*/ 	.word	0x00000022


	//----- nvinfo : EIATTR_MIN_STACK_SIZE
	.align		4
.L_3:
        /*000c*/ 	.byte	0x04, 0x12
        /*000e*/ 	.short	(.L_5 - .L_4)
	.align		4
.L_4:
        /*0010*/ 	.word	index@(triton_poi_fused__native_batch_norm_legit_no_training_relu_34)
        /*0014*/ 	.word	0x00000000


	//----- nvinfo : EIATTR_FRAME_SIZE
	.align		4
.L_5:
        /*0018*/ 	.byte	0x04, 0x11
        /*001a*/ 	.short	(.L_7 - .L_6)
	.align		4
.L_6:
        /*001c*/ 	.word	index@(triton_poi_fused__native_batch_norm_legit_no_training_relu_34)
        /*0020*/ 	.word	0x00000000


	//----- nvinfo : EIATTR_MIN_STACK_SIZE
	.align		4
.L_7:
        /*0024*/ 	.byte	0x04, 0x12
        /*0026*/ 	.short	(.L_9 - .L_8)
	.align		4
.L_8:
        /*0028*/ 	.word	index@(triton_poi_fused__native_batch_norm_legit_no_training_relu_34)
        /*002c*/ 	.word	0x00000000
.L_9:


//--------------------- .nv.info.triton_poi_fused__native_batch_norm_legit_no_training_relu_34 --------------------------
	.section	.nv.info.triton_poi_fused__native_batch_norm_legit_no_training_relu_34,"",@"SHT_CUDA_INFO"
	.sectionflags	@""
	.align	4


	//----- nvinfo : EIATTR_CUDA_API_VERSION
	.align		4
        /*0000*/ 	.byte	0x04, 0x37
        /*0002*/ 	.short	(.L_11 - .L_10)
.L_10:
        /*0004*/ 	.word	0x0000007c


	//----- nvinfo : EIATTR_KPARAM_INFO
	.align		4
.L_11:
        /*0008*/ 	.byte	0x04, 0x17
        /*000a*/ 	.short	(.L_13 - .L_12)
.L_12:
        /*000c*/ 	.word	0x00000000
        /*0010*/ 	.short	0x0007
        /*0012*/ 	.short	0x0034
        /*0014*/ 	.byte	0x00, 0xf0, 0x11, 0x00


	//----- nvinfo : EIATTR_KPARAM_INFO
	.align		4
.L_13:
        /*0018*/ 	.byte	0x04, 0x17
        /*001a*/ 	.short	(.L_15 - .L_14)
.L_14:
        /*001c*/ 	.word	0x00000000
        /*0020*/ 	.short	0x0006
        /*0022*/ 	.short	0x0030
        /*0024*/ 	.byte	0x00, 0xf0, 0x11, 0x00


	//----- nvinfo : EIATTR_KPARAM_INFO
	.align		4
.L_15:
        /*0028*/ 	.byte	0x04, 0x17
        /*002a*/ 	.short	(.L_17 - .L_16)
.L_16:
        /*002c*/ 	.word	0x00000000
        /*0030*/ 	.short	0x0005
        /*0032*/ 	.short	0x0028
        /*0034*/ 	.byte	0x00, 0xf4, 0x21, 0x00


	//----- nvinfo : EIATTR_KPARAM_INFO
	.align		4
.L_17:
        /*0038*/ 	.byte	0x04, 0x17
        /*003a*/ 	.short	(.L_19 - .L_18)
.L_18:
        /*003c*/ 	.word	0x00000000
        /*0040*/ 	.short	0x0004
        /*0042*/ 	.short	0x0020
        /*0044*/ 	.byte	0x00, 0xf4, 0x21, 0x00


	//----- nvinfo : EIATTR_KPARAM_INFO
	.align		4
.L_19:
        /*0048*/ 	.byte	0x04, 0x17
        /*004a*/ 	.short	(.L_21 - .L_20)
.L_20:
        /*004c*/ 	.word	0x00000000
        /*0050*/ 	.short	0x0003
        /*0052*/ 	.short	0x0018
        /*0054*/ 	.byte	0x00, 0xf4, 0x21, 0x00


	//----- nvinfo : EIATTR_KPARAM_INFO
	.align		4
.L_21:
        /*0058*/ 	.byte	0x04, 0x17
        /*005a*/ 	.short	(.L_23 - .L_22)
.L_22:
        /*005c*/ 	.word	0x00000000
        /*0060*/ 	.short	0x0002
        /*0062*/ 	.short	0x0010
        /*0064*/ 	.byte	0x00, 0xf4, 0x21, 0x00


	//----- nvinfo : EIATTR_KPARAM_INFO
	.align		4
.L_23:
        /*0068*/ 	.byte	0x04, 0x17
        /*006a*/ 	.short	(.L_25 - .L_24)
.L_24:
        /*006c*/ 	.word	0x00000000
        /*0070*/ 	.short	0x0001
        /*0072*/ 	.short	0x0008
        /*0074*/ 	.byte	0x00, 0xf4, 0x21, 0x00


	//----- nvinfo : EIATTR_KPARAM_INFO
	.align		4
.L_25:
        /*0078*/ 	.byte	0x04, 0x17
        /*007a*/ 	.short	(.L_27 - .L_26)
.L_26:
        /*007c*/ 	.word	0x00000000
        /*0080*/ 	.short	0x0000
        /*0082*/ 	.short	0x0000
        /*0084*/ 	.byte	0x00, 0xf4, 0x21, 0x00


	//----- nvinfo : EIATTR_SPARSE_MMA_MASK
	.align		4
.L_27:
        /*0088*/ 	.byte	0x03, 0x50
        /*008a*/ 	.short	0x0000


	//----- nvinfo : EIATTR_MAXREG_COUNT
	.align		4
        /*008c*/ 	.byte	0x03, 0x1b
        /*008e*/ 	.short	0x00ff


	//----- nvinfo : EIATTR_EXIT_INSTR_OFFSETS
	.align		4
        /*0090*/ 	.byte	0x04, 0x1c
        /*0092*/ 	.short	(.L_29 - .L_28)


	//   ....[0]....
.L_28:
        /*0094*/ 	.word	0x00001240


	//   ....[1]....
        /*0098*/ 	.word	0x00001310


	//----- nvinfo : EIATTR_REQNTID
	.align		4
.L_29:
        /*009c*/ 	.byte	0x04, 0x10
        /*009e*/ 	.short	(.L_31 - .L_30)
.L_30:
        /*00a0*/ 	.word	0x00000100
        /*00a4*/ 	.word	0x00000001
        /*00a8*/ 	.word	0x00000001


	//----- nvinfo : EIATTR_CBANK_PARAM_SIZE
	.align		4
.L_31:
        /*00ac*/ 	.byte	0x03, 0x19
        /*00ae*/ 	.short	0x0038


	//----- nvinfo : EIATTR_PARAM_CBANK
	.align		4
        /*00b0*/ 	.byte	0x04, 0x0a
        /*00b2*/ 	.short	(.L_33 - .L_32)
	.align		4
.L_32:
        /*00b4*/ 	.word	index@(.nv.constant0.triton_poi_fused__native_batch_norm_legit_no_training_relu_34)
        /*00b8*/ 	.short	0x0210
        /*00ba*/ 	.short	0x0038


	//----- nvinfo : EIATTR_SW_WAR
	.align		4
.L_33:
        /*00bc*/ 	.byte	0x04, 0x36
        /*00be*/ 	.short	(.L_35 - .L_34)
.L_34:
        /*00c0*/ 	.word	0x00000008
.L_35:


//--------------------- .nv.callgraph             --------------------------
	.section	.nv.callgraph,"",@"SHT_CUDA_CALLGRAPH"
	.align	4
	.sectionentsize	8
	.align		4
        /*0000*/ 	.word	0x00000000
	.align		4
        /*0004*/ 	.word	0xffffffff
	.align		4
        /*0008*/ 	.word	0x00000000
	.align		4
        /*000c*/ 	.word	0xfffffffe
	.align		4
        /*0010*/ 	.word	0x00000000
	.align		4
        /*0014*/ 	.word	0xfffffffd
	.align		4
        /*0018*/ 	.word	0x00000000
	.align		4
        /*001c*/ 	.word	0xfffffffc


//--------------------- .nv.constant4             --------------------------
	.section	.nv.constant4,"a",@progbits
	.align	8
	.align		8
.nv.constant4:
        /*0000*/ 	.dword	_$_str
	.align		8
        /*0008*/ 	.dword	_$_str_$_2


//--------------------- .text.triton_poi_fused__native_batch_norm_legit_no_training_relu_34 --------------------------
	.section	.text.triton_poi_fused__native_batch_norm_legit_no_training_relu_34,"ax",@progbits
	.sectionflags	@"SHF_BARRIERS=1"
	.align	128
        .global         triton_poi_fused__native_batch_norm_legit_no_training_relu_34
        .type           triton_poi_fused__native_batch_norm_legit_no_training_relu_34,@function
        .size           triton_poi_fused__native_batch_norm_legit_no_training_relu_34,(.L_x_1 - triton_poi_fused__native_batch_norm_legit_no_training_relu_34)
        .other          triton_poi_fused__native_batch_norm_legit_no_training_relu_34,@"STO_CUDA_ENTRY STV_DEFAULT"
triton_poi_fused__native_batch_norm_legit_no_training_relu_34:
.text.triton_poi_fused__native_batch_norm_legit_no_training_relu_34:
[----:B------:R-:W0:Y:S02]  /*0000*/  LDC R1, c[0x0][0x28] ;  /* 0x00000a00ff017b82 */ /* 0x000e240000000800 */
[----:B------:R-:W1:Y:S01]  /*0010*/  S2R R3, SR_CTAID.Y ;  /* 0x0000000000037919 */ /* 0x000e620000002600 */
[----:B------:R-:W2:Y:S01]  /*0020*/  LDC.64 R30, c[0x0][0x210] ;  /* 0x00008400ff1e7b82 */ /* 0x000ea20000000a00 */
[----:B------:R-:W-:Y:S02]  /*0030*/  CS2R R6, SRZ ;  /* 0x0000000000067805 */ /* 0x000fe4000001ff00 */
[----:B------:R-:W-:Y:S01]  /*0040*/  CS2R R10, SRZ ;  /* 0x00000000000a7805 */ /* 0x000fe2000001ff00 */
[----:B------:R-:W3:Y:S01]  /*0050*/  S2R R8, SR_TID.X ;  /* 0x0000000000087919 */ /* 0x000ee20000002100 */
[----:B------:R-:W-:Y:S01]  /*0060*/  ULDC.64 UR6, c[0x0][0x208] ;  /* 0x0000820000067ab9 */ /* 0x000fe20000000a00 */
[----:B------:R-:W4:Y:S02]  /*0070*/  S2R R21, SR_CTAID.X ;  /* 0x0000000000157919 */ /* 0x000f240000002500 */
[----:B------:R-:W5:Y:S01]  /*0080*/  LDC.64 R26, c[0x0][0x218] ;  /* 0x00008600ff1a7b82 */ /* 0x000f620000000a00 */
[----:B-1----:R-:W-:-:S02]  /*0090*/  IMAD.SHL.U32 R3, R3, 0x40, RZ ;  /* 0x0000004003037824 */ /* 0x002fc400078e00ff */
[----:B---3--:R-:W-:Y:S02]  /*00a0*/  IMAD.SHL.U32 R0, R8, 0x4, RZ ;  /* 0x0000000408007824 */ /* 0x008fe400078e00ff */
[----:B----4-:R-:W-:-:S03]  /*00b0*/  IMAD.SHL.U32 R21, R21, 0x40, RZ ;  /* 0x0000004015157824 */ /* 0x010fc600078e00ff */
[----:B------:R-:W-:-:S04]  /*00c0*/  LOP3.LUT R24, R3, 0x3c, R0, 0xf8, !PT ;  /* 0x0000003c03187812 */ /* 0x000fc800078ef800 */
[C---:B------:R-:W-:Y:S01]  /*00d0*/  ISETP.GE.AND P0, PT, R24.reuse, 0x600, PT ;  /* 0x000006001800780c */ /* 0x040fe20003f06270 */
[----:B------:R-:W-:-:S05]  /*00e0*/  IMAD.HI R2, R24, 0x2aaaaaab, RZ ;  /* 0x2aaaaaab18027827 */ /* 0x000fca00078e02ff */
[----:B------:R-:W-:-:S04]  /*00f0*/  SHF.R.U32.HI R5, RZ, 0x1f, R2 ;  /* 0x0000001fff057819 */ /* 0x000fc80000011602 */
[----:B------:R-:W-:Y:S02]  /*0100*/  LEA.HI.SX32 R15, R2, R5, 0x1a ;  /* 0x00000005020f7211 */ /* 0x000fe400078fd2ff */
[----:B------:R-:W-:Y:S02]  /*0110*/  CS2R R4, SRZ ;  /* 0x0000000000047805 */ /* 0x000fe4000001ff00 */
[----:B------:R-:W-:Y:S02]  /*0120*/  SHF.R.U32.HI R2, RZ, 0x4, R8 ;  /* 0x00000004ff027819 */ /* 0x000fe40000011608 */
[----:B------:R-:W-:Y:S01]  /*0130*/  CS2R R8, SRZ ;  /* 0x0000000000087805 */ /* 0x000fe2000001ff00 */
[----:B------:R-:W-:Y:S01]  /*0140*/  IMAD R24, R15, -0x180, R24 ;  /* 0xfffffe800f187824 */ /* 0x000fe200078e0218 */
[----:B------:R-:W-:-:S03]  /*0150*/  SGXT.U32 R2, R2, 0x4 ;  /* 0x000000040202781a */ /* 0x000fc60000000000 */
[----:B------:R-:W-:Y:S01]  /*0160*/  IMAD R15, R15, 0x3600, R24 ;  /* 0x000036000f0f7824 */ /* 0x000fe200078e0218 */
[----:B------:R-:W-:Y:S02]  /*0170*/  LOP3.LUT R12, R21, R2, RZ, 0xfc, !PT ;  /* 0x00000002150c7212 */ /* 0x000fe400078efcff */
[----:B------:R-:W-:Y:S02]  /*0180*/  LOP3.LUT R13, R21, 0x10, R2, 0xfe, !PT ;  /* 0x00000010150d7812 */ /* 0x000fe400078efe02 */
[C---:B------:R-:W-:Y:S01]  /*0190*/  ISETP.LT.AND P1, PT, R12.reuse, 0x24, !P0 ;  /* 0x000000240c00780c */ /* 0x040fe20004721270 */
[--C-:B------:R-:W-:Y:S01]  /*01a0*/  IMAD R19, R12, 0x180, R15.reuse ;  /* 0x000001800c137824 */ /* 0x100fe200078e020f */
[C---:B------:R-:W-:Y:S01]  /*01b0*/  ISETP.LT.AND P2, PT, R13.reuse, 0x24, !P0 ;  /* 0x000000240d00780c */ /* 0x040fe20004741270 */
[----:B------:R-:W-:Y:S01]  /*01c0*/  IMAD R23, R13, 0x180, R15 ;  /* 0x000001800d177824 */ /* 0x000fe200078e020f */
[----:B------:R-:W-:Y:S01]  /*01d0*/  LOP3.LUT R29, R21, 0x20, R2, 0xfe, !PT ;  /* 0x00000020151d7812 */ /* 0x000fe200078efe02 */
[----:B--2---:R-:W-:Y:S01]  /*01e0*/  IMAD.WIDE R18, R19, 0x4, R30 ;  /* 0x0000000413127825 */ /* 0x004fe200078e021e */
[----:B------:R-:W-:-:S02]  /*01f0*/  LOP3.LUT R14, R21, 0x30, R2, 0xfe, !PT ;  /* 0x00000030150e7812 */ /* 0x000fc400078efe02 */
[C---:B------:R-:W-:Y:S01]  /*0200*/  ISETP.LT.AND P3, PT, R29.reuse, 0x24, !P0 ;  /* 0x000000241d00780c */ /* 0x040fe20004761270 */
[----:B------:R-:W-:Y:S01]  /*0210*/  IMAD R29, R29, 0x180, R15 ;  /* 0x000001801d1d7824 */ /* 0x000fe200078e020f */
[C---:B------:R-:W-:Y:S01]  /*0220*/  ISETP.LT.AND P4, PT, R14.reuse, 0x24, !P0 ;  /* 0x000000240e00780c */ /* 0x040fe20004781270 */
[----:B------:R-:W-:Y:S01]  /*0230*/  IMAD.WIDE R22, R23, 0x4, R30 ;  /* 0x0000000417167825 */ /* 0x000fe200078e021e */
[----:B------:R-:W-:Y:S01]  /*0240*/  LOP3.LUT R0, R21, 0x3c, R0, 0xf8, !PT ;  /* 0x0000003c15007812 */ /* 0x000fe200078ef800 */
[----:B------:R1:W2:Y:S02]  /*0250*/  @P1 LDG.E.EL.128 R4, desc[UR6][R18.64] ;  /* 0x0000000612041981 */ /* 0x0002a4000c2e1d00 */
[----:B------:R-:W-:Y:S02]  /*0260*/  IMAD R17, R14, 0x180, R15 ;  /* 0x000001800e117824 */ /* 0x000fe400078e020f */
[----:B------:R-:W-:Y:S01]  /*0270*/  IMAD.WIDE R28, R29, 0x4, R30 ;  /* 0x000000041d1c7825 */ /* 0x000fe200078e021e */
[----:B------:R3:W4:Y:S01]  /*0280*/  @P2 LDG.E.EL.128 R8, desc[UR6][R22.64] ;  /* 0x0000000616082981 */ /* 0x000722000c2e1d00 */
[----:B------:R-:W-:-:S02]  /*0290*/  CS2R R12, SRZ ;  /* 0x00000000000c7805 */ /* 0x000fc4000001ff00 */
[----:B------:R-:W-:Y:S01]  /*02a0*/  CS2R R14, SRZ ;  /* 0x00000000000e7805 */ /* 0x000fe2000001ff00 */
[----:B------:R-:W-:Y:S01]  /*02b0*/  IMAD.WIDE R30, R17, 0x4, R30 ;  /* 0x00000004111e7825 */ /* 0x000fe200078e021e */
[----:B------:R-:W-:Y:S02]  /*02c0*/  CS2R R16, SRZ ;  /* 0x0000000000107805 */ /* 0x000fe4000001ff00 */
[----:B-1----:R-:W-:Y:S02]  /*02d0*/  CS2R R18, SRZ ;  /* 0x0000000000127805 */ /* 0x002fe4000001ff00 */
[----:B------:R-:W-:Y:S01]  /*02e0*/  CS2R R20, SRZ ;  /* 0x0000000000147805 */ /* 0x000fe2000001ff00 */
[----:B-----5:R-:W-:Y:S01]  /*02f0*/  IMAD.WIDE R26, R24, 0x4, R26 ;  /* 0x00000004181a7825 */ /* 0x020fe200078e021a */
[----:B------:R1:W5:Y:S01]  /*0300*/  @P3 LDG.E.EL.128 R12, desc[UR6][R28.64] ;  /* 0x000000061c0c3981 */ /* 0x000362000c2e1d00 */
[----:B---3--:R-:W-:-:S03]  /*0310*/  CS2R R22, SRZ ;  /* 0x0000000000167805 */ /* 0x008fc6000001ff00 */
[----:B------:R-:W3:Y:S04]  /*0320*/  @P4 LDG.E.EL.128 R16, desc[UR6][R30.64] ;  /* 0x000000061e104981 */ /* 0x000ee8000c2e1d00 */
[----:B------:R-:W2:Y:S01]  /*0330*/  @!P0 LDG.E.EL.128 R20, desc[UR6][R26.64] ;  /* 0x000000061a148981 */ /* 0x000ea2000c2e1d00 */
[----:B-1----:R-:W1:Y:S02]  /*0340*/  LDC.64 R28, c[0x0][0x220] ;  /* 0x00008800ff1c7b82 */ /* 0x002e640000000a00 */
[----:B-1----:R-:W-:-:S04]  /*0350*/  IMAD.WIDE R28, R24, 0x4, R28 ;  /* 0x00000004181c7825 */ /* 0x002fc800078e021c */
[C---:B--2---:R-:W-:Y:S01]  /*0360*/  FADD R4, -R20.reuse, R4 ;  /* 0x0000000414047221 */ /* 0x044fe20000000100 */
[C---:B----4-:R-:W-:Y:S01]  /*0370*/  FADD R25, -R20.reuse, R8 ;  /* 0x0000000814197221 */ /* 0x050fe20000000100 */
[C---:B-----5:R-:W-:Y:S01]  /*0380*/  FADD R12, -R20.reuse, R12 ;  /* 0x0000000c140c7221 */ /* 0x060fe20000000100 */
[----:B---3--:R-:W-:Y:S01]  /*0390*/  FADD R16, -R20, R16 ;  /* 0x0000001014107221 */ /* 0x008fe20000000100 */
[C---:B------:R-:W-:Y:S01]  /*03a0*/  FADD R5, -R21.reuse, R5 ;  /* 0x0000000515057221 */ /* 0x040fe20000000100 */
[C---:B------:R-:W-:Y:S01]  /*03b0*/  FADD R20, -R21.reuse, R9 ;  /* 0x0000000915147221 */ /* 0x040fe20000000100 */
[C---:B------:R-:W-:Y:S01]  /*03c0*/  FADD R13, -R21.reuse, R13 ;  /* 0x0000000d150d7221 */ /* 0x040fe20000000100 */
[----:B------:R-:W-:Y:S01]  /*03d0*/  FADD R17, -R21, R17 ;  /* 0x0000001115117221 */ /* 0x000fe20000000100 */
[----:B------:R-:W-:Y:S01]  /*03e0*/  FADD R21, -R22, R10 ;  /* 0x0000000a16157221 */ /* 0x000fe20000000100 */
[----:B------:R-:W-:Y:S01]  /*03f0*/  FADD R26, -R23, R11 ;  /* 0x0000000b171a7221 */ /* 0x000fe20000000100 */
[----:B------:R-:W-:-:S02]  /*0400*/  CS2R R8, SRZ ;  /* 0x0000000000087805 */ /* 0x000fc4000001ff00 */
[----:B------:R-:W-:-:S06]  /*0410*/  CS2R R10, SRZ ;  /* 0x00000000000a7805 */ /* 0x000fcc000001ff00 */
[----:B------:R-:W2:Y:S01]  /*0420*/  @!P0 LDG.E.EL.128 R8, desc[UR6][R28.64] ;  /* 0x000000061c088981 */ /* 0x000ea2000c2e1d00 */
[C---:B------:R-:W-:Y:S01]  /*0430*/  FADD R6, -R22.reuse, R6 ;  /* 0x0000000616067221 */ /* 0x040fe20000000100 */
[C---:B------:R-:W-:Y:S01]  /*0440*/  FADD R14, -R22.reuse, R14 ;  /* 0x0000000e160e7221 */ /* 0x040fe20000000100 */
[----:B------:R-:W-:Y:S01]  /*0450*/  FADD R18, -R22, R18 ;  /* 0x0000001216127221 */ /* 0x000fe20000000100 */
[C---:B------:R-:W-:Y:S01]  /*0460*/  FADD R22, -R23.reuse, R7 ;  /* 0x0000000717167221 */ /* 0x040fe20000000100 */
[C---:B------:R-:W-:Y:S01]  /*0470*/  FADD R7, -R23.reuse, R19 ;  /* 0x0000001317077221 */ /* 0x040fe20000000100 */
[----:B------:R-:W-:Y:S01]  /*0480*/  FADD R15, -R23, R15 ;  /* 0x0000000f170f7221 */ /* 0x000fe20000000100 */
[----:B--2---:R-:W-:-:S04]  /*0490*/  FADD R27, R8, 0.0010000000474974513054 ;  /* 0x3a83126f081b7421 */ /* 0x004fc80000000000 */
[----:B------:R-:W1:Y:S01]  /*04a0*/  MUFU.SQRT R8, R27 ;  /* 0x0000001b00087308 */ /* 0x000e620000002000 */
[----:B------:R-:W-:Y:S01]  /*04b0*/  FADD R19, R10, 0.0010000000474974513054 ;  /* 0x3a83126f0a137421 */ /* 0x000fe20000000000 */
[----:B------:R-:W-:-:S06]  /*04c0*/  FADD R11, R11, 0.0010000000474974513054 ;  /* 0x3a83126f0b0b7421 */ /* 0x000fcc0000000000 */
[----:B------:R-:W2:Y:S01]  /*04d0*/  MUFU.SQRT R30, R11 ;  /* 0x0000000b001e7308 */ /* 0x000ea20000002000 */
[----:B-1----:R-:W-:-:S07]  /*04e0*/  FSETP.GT.AND P6, PT, R8, 8.50705917302346158658e+37, PT ;  /* 0x7e8000000800780b */ /* 0x002fce0003fc4000 */
[----:B------:R-:W1:Y:S01]  /*04f0*/  MUFU.SQRT R19, R19 ;  /* 0x0000001300137308 */ /* 0x000e620000002000 */
[----:B------:R-:W-:Y:S01]  /*0500*/  FSETP.GEU.AND P1, PT, R8, 1.175494350822287508e-38, PT ;  /* 0x008000000800780b */ /* 0x000fe20003f2e000 */
[----:B------:R-:W-:Y:S02]  /*0510*/  IMAD.MOV.U32 R10, RZ, RZ, 0x3e800000 ;  /* 0x3e800000ff0a7424 */ /* 0x000fe400078e00ff */
[----:B------:R-:W-:-:S03]  /*0520*/  FADD R9, R9, 0.0010000000474974513054 ;  /* 0x3a83126f09097421 */ /* 0x000fc60000000000 */
[----:B------:R-:W-:Y:S01]  /*0530*/  FSEL R28, R10, 1, P6 ;  /* 0x3f8000000a1c7808 */ /* 0x000fe20003000000 */
[----:B------:R-:W-:Y:S01]  /*0540*/  @P6 FMUL R8, R8, 0.25 ;  /* 0x3e80000008086820 */ /* 0x000fe20000400000 */
[----:B--2---:R-:W-:Y:S02]  /*0550*/  FSETP.GT.AND P6, PT, R30, 8.50705917302346158658e+37, PT ;  /* 0x7e8000001e00780b */ /* 0x004fe40003fc4000 */
[----:B-1----:R-:W-:-:S03]  /*0560*/  FSETP.GT.AND P4, PT, R19, 8.50705917302346158658e+37, PT ;  /* 0x7e8000001300780b */ /* 0x002fc60003f84000 */
[----:B------:R-:W-:Y:S01]  /*0570*/  @!P1 FMUL R8, R8, 16777216 ;  /* 0x4b80000008089820 */ /* 0x000fe20000400000 */
[----:B------:R-:W-:Y:S01]  /*0580*/  @!P1 FMUL R28, R28, 16777216 ;  /* 0x4b8000001c1c9820 */ /* 0x000fe20000400000 */
[----:B------:R-:W-:Y:S01]  /*0590*/  FSETP.GEU.AND P1, PT, R30, 1.175494350822287508e-38, PT ;  /* 0x008000001e00780b */ /* 0x000fe20003f2e000 */
[----:B------:R-:W1:Y:S01]  /*05a0*/  MUFU.SQRT R23, R9 ;  /* 0x0000000900177308 */ /* 0x000e620000002000 */
[----:B------:R-:W-:-:S04]  /*05b0*/  FSETP.GEU.AND P5, PT, R19, 1.175494350822287508e-38, PT ;  /* 0x008000001300780b */ /* 0x000fc80003fae000 */
[----:B------:R-:W-:-:S03]  /*05c0*/  @P6 FMUL R30, R30, 0.25 ;  /* 0x3e8000001e1e6820 */ /* 0x000fc60000400000 */
[----:B------:R-:W2:Y:S01]  /*05d0*/  MUFU.RCP R9, R8 ;  /* 0x0000000800097308 */ /* 0x000ea20000001000 */
[----:B------:R-:W-:-:S03]  /*05e0*/  @P4 FMUL R19, R19, 0.25 ;  /* 0x3e80000013134820 */ /* 0x000fc60000400000 */
[----:B------:R-:W-:Y:S02]  /*05f0*/  @!P1 FMUL R30, R30, 16777216 ;  /* 0x4b8000001e1e9820 */ /* 0x000fe40000400000 */
[----:B------:R-:W-:Y:S01]  /*0600*/  @!P5 FMUL R19, R19, 16777216 ;  /* 0x4b8000001313d820 */ /* 0x000fe20000400000 */
[----:B-1----:R-:W-:-:S03]  /*0610*/  FSETP.GT.AND P2, PT, R23, 8.50705917302346158658e+37, PT ;  /* 0x7e8000001700780b */ /* 0x002fc60003f44000 */
[----:B------:R-:W1:Y:S01]  /*0620*/  MUFU.RCP R27, R19 ;  /* 0x00000013001b7308 */ /* 0x000e620000001000 */
[----:B------:R-:W-:Y:S02]  /*0630*/  FSETP.GEU.AND P3, PT, R23, 1.175494350822287508e-38, PT ;  /* 0x008000001700780b */ /* 0x000fe40003f6e000 */
[----:B------:R-:W-:-:S05]  /*0640*/  FSEL R11, R10, 1, P6 ;  /* 0x3f8000000a0b7808 */ /* 0x000fca0003000000 */
[----:B------:R-:W3:Y:S01]  /*0650*/  MUFU.RCP R30, R30 ;  /* 0x0000001e001e7308 */ /* 0x000ee20000001000 */
[----:B--2---:R-:W-:Y:S01]  /*0660*/  FMUL R9, R9, R28 ;  /* 0x0000001c09097220 */ /* 0x004fe20000400000 */
[----:B------:R-:W-:Y:S01]  /*0670*/  FSEL R28, R10, 1, P4 ;  /* 0x3f8000000a1c7808 */ /* 0x000fe20002000000 */
[----:B------:R-:W-:Y:S01]  /*0680*/  @P2 FMUL R23, R23, 0.25 ;  /* 0x3e80000017172820 */ /* 0x000fe20000400000 */
[----:B------:R-:W-:-:S03]  /*0690*/  @!P1 FMUL R11, R11, 16777216 ;  /* 0x4b8000000b0b9820 */ /* 0x000fc60000400000 */
[----:B------:R-:W-:Y:S01]  /*06a0*/  @!P5 FMUL R28, R28, 16777216 ;  /* 0x4b8000001c1cd820 */ /* 0x000fe20000400000 */
[----:B------:R-:W-:Y:S01]  /*06b0*/  @!P3 FMUL R23, R23, 16777216 ;  /* 0x4b8000001717b820 */ /* 0x000fe20000400000 */
[----:B------:R-:W-:Y:S02]  /*06c0*/  FSEL R8, R10, 1, P2 ;  /* 0x3f8000000a087808 */ /* 0x000fe40001000000 */
[----:B-1----:R-:W-:Y:S01]  /*06d0*/  FMUL R27, R27, R28 ;  /* 0x0000001c1b1b7220 */ /* 0x002fe20000400000 */
[----:B---3--:R-:W-:Y:S02]  /*06e0*/  FMUL R28, R30, R11 ;  /* 0x0000000b1e1c7220 */ /* 0x008fe40000400000 */
[----:B------:R-:W1:Y:S01]  /*06f0*/  LDC.64 R10, c[0x0][0x228] ;  /* 0x00008a00ff0a7b82 */ /* 0x000e620000000a00 */
[----:B------:R-:W2:Y:S01]  /*0700*/  MUFU.RCP R23, R23 ;  /* 0x0000001700177308 */ /* 0x000ea20000001000 */
[----:B------:R-:W-:-:S06]  /*0710*/  @!P3 FMUL R8, R8, 16777216 ;  /* 0x4b8000000808b820 */ /* 0x000fcc0000400000 */
[----:B------:R-:W3:Y:S01]  /*0720*/  LDC.64 R30, c[0x0][0x230] ;  /* 0x00008c00ff1e7b82 */ /* 0x000ee20000000a00 */
[C---:B------:R-:W-:Y:S01]  /*0730*/  FMUL R19, R28.reuse, R26 ;  /* 0x0000001a1c137220 */ /* 0x040fe20000400000 */
[C---:B------:R-:W-:Y:S01]  /*0740*/  FMUL R7, R28.reuse, R7 ;  /* 0x000000071c077220 */ /* 0x040fe20000400000 */
[C---:B------:R-:W-:Y:S01]  /*0750*/  FMUL R22, R28.reuse, R22 ;  /* 0x000000161c167220 */ /* 0x040fe20000400000 */
[C---:B------:R-:W-:Y:S01]  /*0760*/  FMUL R18, R27.reuse, R18 ;  /* 0x000000121b127220 */ /* 0x040fe20000400000 */
[----:B------:R-:W-:Y:S01]  /*0770*/  FMUL R26, R27, R14 ;  /* 0x0000000e1b1a7220 */ /* 0x000fe20000400000 */
[----:B--2---:R-:W-:Y:S01]  /*0780*/  FMUL R8, R23, R8 ;  /* 0x0000000817087220 */ /* 0x004fe20000400000 */
[----:B------:R-:W-:Y:S01]  /*0790*/  FMUL R23, R28, R15 ;  /* 0x0000000f1c177220 */ /* 0x000fe20000400000 */
[C---:B------:R-:W-:Y:S01]  /*07a0*/  FMUL R21, R27.reuse, R21 ;  /* 0x000000151b157220 */ /* 0x040fe20000400000 */
[----:B------:R-:W-:Y:S01]  /*07b0*/  FMUL R6, R27, R6 ;  /* 0x000000061b067220 */ /* 0x000fe20000400000 */
[C---:B------:R-:W-:Y:S01]  /*07c0*/  FMUL R27, R8.reuse, R13 ;  /* 0x0000000d081b7220 */ /* 0x040fe20000400000 */
[C---:B------:R-:W-:Y:S01]  /*07d0*/  FMUL R28, R9.reuse, R12 ;  /* 0x0000000c091c7220 */ /* 0x040fe20000400000 */
[C---:B------:R-:W-:Y:S01]  /*07e0*/  FMUL R17, R8.reuse, R17 ;  /* 0x0000001108117220 */ /* 0x040fe20000400000 */
[C---:B------:R-:W-:Y:S01]  /*07f0*/  FMUL R20, R8.reuse, R20 ;  /* 0x0000001408147220 */ /* 0x040fe20000400000 */
[----:B------:R-:W-:Y:S01]  /*0800*/  FMUL R5, R8, R5 ;  /* 0x0000000508057220 */ /* 0x000fe20000400000 */
[C---:B------:R-:W-:Y:S01]  /*0810*/  FMUL R16, R9.reuse, R16 ;  /* 0x0000001009107220 */ /* 0x040fe20000400000 */
[C---:B------:R-:W-:Y:S01]  /*0820*/  FMUL R25, R9.reuse, R25 ;  /* 0x0000001909197220 */ /* 0x040fe20000400000 */
[----:B------:R-:W-:Y:S01]  /*0830*/  FMUL R4, R9, R4 ;  /* 0x0000000409047220 */ /* 0x000fe20000400000 */
[----:B-1----:R-:W-:Y:S01]  /*0840*/  IMAD.WIDE R12, R24, 0x4, R10 ;  /* 0x00000004180c7825 */ /* 0x002fe200078e020a */
[----:B------:R-:W-:-:S02]  /*0850*/  CS2R R8, SRZ ;  /* 0x0000000000087805 */ /* 0x000fc4000001ff00 */
[----:B------:R-:W-:Y:S02]  /*0860*/  CS2R R10, SRZ ;  /* 0x00000000000a7805 */ /* 0x000fe4000001ff00 */
[----:B------:R-:W-:Y:S01]  /*0870*/  CS2R R14, SRZ ;  /* 0x00000000000e7805 */ /* 0x000fe2000001ff00 */
[----:B---3--:R-:W-:-:S03]  /*0880*/  IMAD.WIDE R30, R24, 0x4, R30 ;  /* 0x00000004181e7825 */ /* 0x008fc600078e021e */
[----:B------:R1:W2:Y:S02]  /*0890*/  @!P0 LDG.E.EL.128 R8, desc[UR6][R12.64] ;  /* 0x000000060c088981 */ /* 0x0002a4000c2e1d00 */
[----:B-1----:R-:W-:-:S06]  /*08a0*/  CS2R R12, SRZ ;  /* 0x00000000000c7805 */ /* 0x002fcc000001ff00 */
[----:B------:R-:W2:Y:S01]  /*08b0*/  @!P0 LDG.E.EL.128 R12, desc[UR6][R30.64] ;  /* 0x000000061e0c8981 */ /* 0x000ea2000c2e1d00 */
[----:B------:R-:W1:Y:S01]  /*08c0*/  S2UR UR5, SR_CgaCtaId ;  /* 0x00000000000579c3 */ /* 0x000e620000008800 */
[----:B------:R-:W-:Y:S02]  /*08d0*/  UMOV UR4, 0x400 ;  /* 0x0000040000047882 */ /* 0x000fe40000000000 */
[----:B-1----:R-:W-:Y:S01]  /*08e0*/  UPRMT UR4, UR5, 0x654, UR4 ;  /* 0x0000065405047896 */ /* 0x002fe20008000004 */
[-CC-:B--2---:R-:W-:Y:S01]  /*08f0*/  FFMA R4, R4, R8.reuse, R12.reuse ;  /* 0x0000000804047223 */ /* 0x184fe2000000000c */
[-CC-:B------:R-:W-:Y:S01]  /*0900*/  FFMA R25, R25, R8.reuse, R12.reuse ;  /* 0x0000000819197223 */ /* 0x180fe2000000000c */
[-CC-:B------:R-:W-:Y:S01]  /*0910*/  FFMA R28, R28, R8.reuse, R12.reuse ;  /* 0x000000081c1c7223 */ /* 0x180fe2000000000c */
[----:B------:R-:W-:Y:S02]  /*0920*/  FFMA R16, R16, R8, R12 ;  /* 0x0000000810107223 */ /* 0x000fe4000000000c */
[----:B------:R-:W1:Y:S01]  /*0930*/  S2R R8, SR_TID.X ;  /* 0x0000000000087919 */ /* 0x000e620000002100 */
[-CC-:B------:R-:W-:Y:S01]  /*0940*/  FFMA R5, R5, R9.reuse, R13.reuse ;  /* 0x0000000905057223 */ /* 0x180fe2000000000d */
[-CC-:B------:R-:W-:Y:S01]  /*0950*/  FFMA R20, R20, R9.reuse, R13.reuse ;  /* 0x0000000914147223 */ /* 0x180fe2000000000d */
[-CC-:B------:R-:W-:Y:S01]  /*0960*/  FFMA R27, R27, R9.reuse, R13.reuse ;  /* 0x000000091b1b7223 */ /* 0x180fe2000000000d */
[----:B------:R-:W-:Y:S01]  /*0970*/  FFMA R17, R17, R9, R13 ;  /* 0x0000000911117223 */ /* 0x000fe2000000000d */
[-CC-:B------:R-:W-:Y:S01]  /*0980*/  FFMA R6, R6, R10.reuse, R14.reuse ;  /* 0x0000000a06067223 */ /* 0x180fe2000000000e */
[-CC-:B------:R-:W-:Y:S01]  /*0990*/  FFMA R21, R21, R10.reuse, R14.reuse ;  /* 0x0000000a15157223 */ /* 0x180fe2000000000e */
[-CC-:B------:R-:W-:Y:S01]  /*09a0*/  FFMA R26, R26, R10.reuse, R14.reuse ;  /* 0x0000000a1a1a7223 */ /* 0x180fe2000000000e */
[----:B------:R-:W-:Y:S01]  /*09b0*/  FFMA R18, R18, R10, R14 ;  /* 0x0000000a12127223 */ /* 0x000fe2000000000e */
[-CC-:B------:R-:W-:Y:S01]  /*09c0*/  FFMA R22, R22, R11.reuse, R15.reuse ;  /* 0x0000000b16167223 */ /* 0x180fe2000000000f */
[-CC-:B------:R-:W-:Y:S01]  /*09d0*/  FFMA R19, R19, R11.reuse, R15.reuse ;  /* 0x0000000b13137223 */ /* 0x180fe2000000000f */
[-CC-:B------:R-:W-:Y:S01]  /*09e0*/  FFMA R23, R23, R11.reuse, R15.reuse ;  /* 0x0000000b17177223 */ /* 0x180fe2000000000f */
[----:B------:R-:W-:-:S02]  /*09f0*/  FFMA R7, R7, R11, R15 ;  /* 0x0000000b07077223 */ /* 0x000fc4000000000f */
[----:B------:R-:W-:Y:S02]  /*0a00*/  FSETP.GEU.AND P0, PT, R22, RZ, PT ;  /* 0x000000ff1600720b */ /* 0x000fe40003f0e000 */
[----:B-1----:R-:W-:Y:S02]  /*0a10*/  SHF.L.U32 R9, R8, 0x8, RZ ;  /* 0x0000000808097819 */ /* 0x002fe400000006ff */
[----:B------:R-:W-:Y:S02]  /*0a20*/  SHF.R.U32.HI R10, RZ, 0x4, R8 ;  /* 0x00000004ff0a7819 */ /* 0x000fe40000011608 */
[----:B------:R-:W-:Y:S02]  /*0a30*/  LOP3.LUT R9, R9, 0xf00, RZ, 0xc0, !PT ;  /* 0x00000f0009097812 */ /* 0x000fe400078ec0ff */
[----:B------:R-:W-:Y:S02]  /*0a40*/  SGXT.U32 R10, R10, 0x4 ;  /* 0x000000040a0a781a */ /* 0x000fe40000000000 */
[----:B------:R-:W-:-:S02]  /*0a50*/  LOP3.LUT R12, R9, 0x40, RZ, 0xfc, !PT ;  /* 0x00000040090c7812 */ /* 0x000fc400078efcff */
[C---:B------:R-:W-:Y:S02]  /*0a60*/  LOP3.LUT R13, R9.reuse, 0x80, RZ, 0xfc, !PT ;  /* 0x00000080090d7812 */ /* 0x040fe400078efcff */
[C---:B------:R-:W-:Y:S02]  /*0a70*/  LOP3.LUT R10, R9.reuse, R10, RZ, 0xfc, !PT ;  /* 0x0000000a090a7212 */ /* 0x040fe400078efcff */
[C---:B------:R-:W-:Y:S02]  /*0a80*/  LOP3.LUT R14, R9.reuse, 0xc0, RZ, 0xfc, !PT ;  /* 0x000000c0090e7812 */ /* 0x040fe400078efcff */
[----:B------:R-:W-:Y:S02]  /*0a90*/  LEA.HI R11, R9, UR4, RZ, 0x1c ;  /* 0x00000004090b7c11 */ /* 0x000fe4000f8fe0ff */
[----:B------:R-:W-:Y:S02]  /*0aa0*/  LEA.HI R9, R12, UR4, RZ, 0x1c ;  /* 0x000000040c097c11 */ /* 0x000fe4000f8fe0ff */
[----:B------:R-:W-:-:S03]  /*0ab0*/  LEA.HI R13, R13, UR4, RZ, 0x1c ;  /* 0x000000040d0d7c11 */ /* 0x000fc6000f8fe0ff */
[----:B------:R-:W-:Y:S01]  /*0ac0*/  IMAD R12, R10, 0x4, R9 ;  /* 0x000000040a0c7824 */ /* 0x000fe200078e0209 */
[----:B------:R-:W-:Y:S01]  /*0ad0*/  FSETP.GEU.AND P1, PT, R6, RZ, PT ;  /* 0x000000ff0600720b */ /* 0x000fe20003f2e000 */
[----:B------:R-:W-:Y:S01]  /*0ae0*/  IMAD R9, R10, 0x4, R13 ;  /* 0x000000040a097824 */ /* 0x000fe200078e020d */
[----:B------:R-:W-:Y:S02]  /*0af0*/  FSEL R13, R22, RZ, P0 ;  /* 0x000000ff160d7208 */ /* 0x000fe40000000000 */
[----:B------:R-:W-:Y:S02]  /*0b00*/  FSETP.GEU.AND P0, PT, R25, RZ, PT ;  /* 0x000000ff1900720b */ /* 0x000fe40003f0e000 */
[----:B------:R-:W-:Y:S02]  /*0b10*/  FSETP.GEU.AND P3, PT, R4, RZ, PT ;  /* 0x000000ff0400720b */ /* 0x000fe40003f6e000 */
[----:B------:R-:W-:Y:S02]  /*0b20*/  LEA.HI R15, R14, UR4, RZ, 0x1c ;  /* 0x000000040e0f7c11 */ /* 0x000fe4000f8fe0ff */
[----:B------:R-:W-:-:S02]  /*0b30*/  FSETP.GEU.AND P2, PT, R5, RZ, PT ;  /* 0x000000ff0500720b */ /* 0x000fc40003f4e000 */
[----:B------:R-:W-:Y:S02]  /*0b40*/  FSEL R6, R6, RZ, P1 ;  /* 0x000000ff06067208 */ /* 0x000fe40000800000 */
[----:B------:R-:W-:Y:S02]  /*0b50*/  FSETP.GEU.AND P1, PT, R19, RZ, PT ;  /* 0x000000ff1300720b */ /* 0x000fe40003f2e000 */
[----:B------:R-:W-:Y:S01]  /*0b60*/  FSEL R14, R25, RZ, P0 ;  /* 0x000000ff190e7208 */ /* 0x000fe20000000000 */
[----:B------:R-:W-:Y:S01]  /*0b70*/  IMAD R11, R10, 0x4, R11 ;  /* 0x000000040a0b7824 */ /* 0x000fe200078e020b */
[----:B------:R-:W-:Y:S02]  /*0b80*/  FSETP.GEU.AND P0, PT, R28, RZ, PT ;  /* 0x000000ff1c00720b */ /* 0x000fe40003f0e000 */
[----:B------:R-:W-:Y:S02]  /*0b90*/  FSEL R4, R4, RZ, P3 ;  /* 0x000000ff04047208 */ /* 0x000fe40001800000 */
[----:B------:R-:W-:-:S02]  /*0ba0*/  FSEL R5, R5, RZ, P2 ;  /* 0x000000ff05057208 */ /* 0x000fc40001000000 */
[----:B------:R-:W-:Y:S02]  /*0bb0*/  FSETP.GEU.AND P3, PT, R20, RZ, PT ;  /* 0x000000ff1400720b */ /* 0x000fe40003f6e000 */
[----:B------:R-:W-:Y:S02]  /*0bc0*/  FSETP.GEU.AND P2, PT, R21, RZ, PT ;  /* 0x000000ff1500720b */ /* 0x000fe40003f4e000 */
[----:B------:R-:W-:Y:S02]  /*0bd0*/  FSEL R19, R19, RZ, P1 ;  /* 0x000000ff13137208 */ /* 0x000fe40000800000 */
[----:B------:R-:W-:Y:S02]  /*0be0*/  LEA R10, R10, R15, 0x2 ;  /* 0x0000000f0a0a7211 */ /* 0x000fe400078e10ff */
[----:B------:R-:W-:Y:S02]  /*0bf0*/  FSEL R28, R28, RZ, P0 ;  /* 0x000000ff1c1c7208 */ /* 0x000fe40000000000 */
[----:B------:R-:W-:Y:S01]  /*0c00*/  FSETP.GEU.AND P1, PT, R27, RZ, PT ;  /* 0x000000ff1b00720b */ /* 0x000fe20003f2e000 */
[----:B------:R1:W-:Y:S01]  /*0c10*/  STS [R11], R4 ;  /* 0x000000040b007388 */ /* 0x0003e20000000800 */
[----:B------:R-:W-:-:S02]  /*0c20*/  FSETP.GEU.AND P0, PT, R26, RZ, PT ;  /* 0x000000ff1a00720b */ /* 0x000fc40003f0e000 */
[----:B------:R-:W-:Y:S01]  /*0c30*/  FSEL R15, R20, RZ, P3 ;  /* 0x000000ff140f7208 */ /* 0x000fe20001800000 */
[----:B------:R-:W-:Y:S01]  /*0c40*/  STS [R12+0x100], R5 ;  /* 0x000100050c007388 */ /* 0x000fe20000000800 */
[----:B------:R-:W-:Y:S02]  /*0c50*/  FSEL R27, R27, RZ, P1 ;  /* 0x000000ff1b1b7208 */ /* 0x000fe40000800000 */
[----:B------:R-:W-:Y:S01]  /*0c60*/  FSETP.GEU.AND P1, PT, R16, RZ, PT ;  /* 0x000000ff1000720b */ /* 0x000fe20003f2e000 */
[----:B------:R-:W-:Y:S01]  /*0c70*/  STS [R9+0x200], R6 ;  /* 0x0002000609007388 */ /* 0x000fe20000000800 */
[----:B-1----:R-:W-:-:S03]  /*0c80*/  FSEL R4, R21, RZ, P2 ;  /* 0x000000ff15047208 */ /* 0x002fc60001000000 */
[----:B------:R-:W-:Y:S01]  /*0c90*/  STS [R10+0x300], R13 ;  /* 0x0003000d0a007388 */ /* 0x000fe20000000800 */
[----:B------:R-:W-:Y:S02]  /*0ca0*/  FSEL R26, R26, RZ, P0 ;  /* 0x000000ff1a1a7208 */ /* 0x000fe40000000000 */
[----:B------:R-:W-:Y:S01]  /*0cb0*/  FSETP.GEU.AND P0, PT, R17, RZ, PT ;  /* 0x000000ff1100720b */ /* 0x000fe20003f0e000 */
[----:B------:R-:W-:Y:S01]  /*0cc0*/  STS [R11+0x40], R14 ;  /* 0x0000400e0b007388 */ /* 0x000fe20000000800 */
[----:B------:R-:W-:-:S03]  /*0cd0*/  FSETP.GEU.AND P2, PT, R23, RZ, PT ;  /* 0x000000ff1700720b */ /* 0x000fc60003f4e000 */
[----:B------:R-:W-:Y:S01]  /*0ce0*/  STS [R12+0x140], R15 ;  /* 0x0001400f0c007388 */ /* 0x000fe20000000800 */
[----:B------:R-:W-:-:S03]  /*0cf0*/  FSEL R17, R17, RZ, P0 ;  /* 0x000000ff11117208 */ /* 0x000fc60000000000 */
[----:B------:R1:W-:Y:S01]  /*0d00*/  STS [R9+0x240], R4 ;  /* 0x0002400409007388 */ /* 0x0003e20000000800 */
[----:B------:R-:W-:Y:S02]  /*0d10*/  FSEL R23, R23, RZ, P2 ;  /* 0x000000ff17177208 */ /* 0x000fe40001000000 */
[C---:B------:R-:W-:Y:S01]  /*0d20*/  FSETP.GEU.AND P0, PT, R7.reuse, RZ, PT ;  /* 0x000000ff0700720b */ /* 0x040fe20003f0e000 */
[----:B------:R-:W-:Y:S01]  /*0d30*/  STS [R10+0x340], R19 ;  /* 0x000340130a007388 */ /* 0x000fe20000000800 */
[----:B-1----:R-:W-:Y:S02]  /*0d40*/  FSEL R4, R16, RZ, P1 ;  /* 0x000000ff10047208 */ /* 0x002fe40000800000 */
[----:B------:R-:W-:Y:S01]  /*0d50*/  FSETP.GEU.AND P1, PT, R18, RZ, PT ;  /* 0x000000ff1200720b */ /* 0x000fe20003f2e000 */
[----:B------:R-:W-:Y:S01]  /*0d60*/  STS [R11+0x80], R28 ;  /* 0x0000801c0b007388 */ /* 0x000fe20000000800 */
[----:B------:R-:W-:Y:S01]  /*0d70*/  IMAD.SHL.U32 R16, R8, 0x4, RZ ;  /* 0x0000000408107824 */ /* 0x000fe200078e00ff */
[----:B------:R-:W-:-:S02]  /*0d80*/  FSEL R7, R7, RZ, P0 ;  /* 0x000000ff07077208 */ /* 0x000fc40000000000 */
[----:B------:R-:W-:Y:S01]  /*0d90*/  STS [R12+0x180], R27 ;  /* 0x0001801b0c007388 */ /* 0x000fe20000000800 */
[----:B------:R-:W-:-:S03]  /*0da0*/  FSEL R18, R18, RZ, P1 ;  /* 0x000000ff12127208 */ /* 0x000fc60000800000 */
[----:B------:R-:W-:Y:S04]  /*0db0*/  STS [R9+0x280], R26 ;  /* 0x0002801a09007388 */ /* 0x000fe80000000800 */
[----:B------:R-:W-:Y:S01]  /*0dc0*/  STS [R10+0x380], R23 ;  /* 0x000380170a007388 */ /* 0x000fe20000000800 */
[----:B------:R-:W-:-:S03]  /*0dd0*/  LOP3.LUT R16, R16, 0x3fc, RZ, 0xc0, !PT ;  /* 0x000003fc10107812 */ /* 0x000fc600078ec0ff */
[----:B------:R1:W-:Y:S04]  /*0de0*/  STS [R11+0xc0], R4 ;  /* 0x0000c0040b007388 */ /* 0x0003e80000000800 */
[----:B------:R-:W-:Y:S04]  /*0df0*/  STS [R12+0x1c0], R17 ;  /* 0x0001c0110c007388 */ /* 0x000fe80000000800 */
[----:B------:R2:W-:Y:S04]  /*0e00*/  STS [R9+0x2c0], R18 ;  /* 0x0002c01209007388 */ /* 0x0005e80000000800 */
[----:B------:R-:W-:Y:S01]  /*0e10*/  STS [R10+0x3c0], R7 ;  /* 0x0003c0070a007388 */ /* 0x000fe20000000800 */
[----:B------:R-:W-:-:S02]  /*0e20*/  LOP3.LUT R5, R16, 0x400, RZ, 0xfc, !PT ;  /* 0x0000040010057812 */ /* 0x000fc400078efcff */
[----:B------:R-:W-:Y:S02]  /*0e30*/  LOP3.LUT R6, R16, 0x800, RZ, 0xfc, !PT ;  /* 0x0000080010067812 */ /* 0x000fe400078efcff */
[----:B------:R-:W-:Y:S02]  /*0e40*/  SHF.R.U32.HI R8, RZ, 0x2, R8 ;  /* 0x00000002ff087819 */ /* 0x000fe40000011608 */
[----:B-1----:R-:W-:Y:S02]  /*0e50*/  SHF.R.U32.HI R4, RZ, 0x4, R5 ;  /* 0x00000004ff047819 */ /* 0x002fe40000011605 */
[----:B------:R-:W-:Y:S02]  /*0e60*/  SHF.R.U32.HI R6, RZ, 0x4, R6 ;  /* 0x00000004ff067819 */ /* 0x000fe40000011606 */
[----:B------:R-:W-:Y:S02]  /*0e70*/  LOP3.LUT R8, R8, 0x3c, RZ, 0xc0, !PT ;  /* 0x0000003c08087812 */ /* 0x000fe400078ec0ff */
[----:B------:R-:W-:-:S02]  /*0e80*/  LOP3.LUT R4, R4, 0x7c, RZ, 0xc0, !PT ;  /* 0x0000007c04047812 */ /* 0x000fc400078ec0ff */
[----:B------:R-:W-:Y:S01]  /*0e90*/  LOP3.LUT R6, R6, 0xbc, RZ, 0xc0, !PT ;  /* 0x000000bc06067812 */ /* 0x000fe200078ec0ff */
[----:B------:R-:W-:Y:S02]  /*0ea0*/  VIADD R5, R8, UR4 ;  /* 0x0000000408057c36 */ /* 0x000fe40008000000 */
[----:B------:R-:W-:Y:S01]  /*0eb0*/  VIADD R11, R4, UR4 ;  /* 0x00000004040b7c36 */ /* 0x000fe20008000000 */
[----:B--2---:R-:W-:Y:S01]  /*0ec0*/  IADD3 R9, R6, UR4, RZ ;  /* 0x0000000406097c10 */ /* 0x004fe2000fffe0ff */
[C---:B------:R-:W-:Y:S01]  /*0ed0*/  IMAD R17, R16.reuse, 0x4, R5 ;  /* 0x0000000410117824 */ /* 0x040fe200078e0205 */
[----:B------:R-:W-:Y:S01]  /*0ee0*/  BAR.SYNC.DEFER_BLOCKING 0x0 ;  /* 0x0000000000007b1d */ /* 0x000fe20000010000 */
[C---:B------:R-:W-:Y:S02]  /*0ef0*/  IMAD R25, R16.reuse, 0x4, R11 ;  /* 0x0000000410197824 */ /* 0x040fe400078e020b */
[----:B------:R-:W-:Y:S01]  /*0f00*/  IMAD R27, R16, 0x4, R9 ;  /* 0x00000004101b7824 */ /* 0x000fe200078e0209 */
[----:B------:R-:W-:-:S02]  /*0f10*/  LOP3.LUT R19, R3, 0x20, R2, 0xfe, !PT ;  /* 0x0000002003137812 */ /* 0x000fc400078efe02 */
[----:B------:R-:W-:Y:S02]  /*0f20*/  LOP3.LUT R18, R3, R2, RZ, 0xfc, !PT ;  /* 0x0000000203127212 */ /* 0x000fe400078efcff */
[----:B------:R-:W-:Y:S01]  /*0f30*/  LOP3.LUT R20, R3, 0x10, R2, 0xfe, !PT ;  /* 0x0000001003147812 */ /* 0x000fe200078efe02 */
[----:B------:R-:W-:-:S04]  /*0f40*/  IMAD.HI R22, R19, 0x2aaaaaab, RZ ;  /* 0x2aaaaaab13167827 */ /* 0x000fc800078e02ff */
[----:B------:R-:W-:Y:S01]  /*0f50*/  IMAD.HI R21, R18, 0x2aaaaaab, RZ ;  /* 0x2aaaaaab12157827 */ /* 0x000fe200078e02ff */
[----:B------:R-:W-:Y:S01]  /*0f60*/  SHF.R.U32.HI R23, RZ, 0x1f, R22 ;  /* 0x0000001fff177819 */ /* 0x000fe20000011616 */
[----:B------:R-:W-:Y:S04]  /*0f70*/  LDS R4, [R17] ;  /* 0x0000000011047984 */ /* 0x000fe80000000800 */
[----:B------:R-:W-:Y:S04]  /*0f80*/  LDS R5, [R17+0x4] ;  /* 0x0000040011057984 */ /* 0x000fe80000000800 */
[----:B------:R-:W-:Y:S04]  /*0f90*/  LDS R6, [R17+0x8] ;  /* 0x0000080011067984 */ /* 0x000fe80000000800 */
[----:B------:R1:W2:Y:S04]  /*0fa0*/  LDS R7, [R17+0xc] ;  /* 0x00000c0011077984 */ /* 0x0002a80000000800 */
[----:B------:R-:W-:Y:S04]  /*0fb0*/  LDS R8, [R25+0x1000] ;  /* 0x0010000019087984 */ /* 0x000fe80000000800 */
[----:B------:R-:W-:Y:S04]  /*0fc0*/  LDS R9, [R25+0x1004] ;  /* 0x0010040019097984 */ /* 0x000fe80000000800 */
[----:B------:R-:W-:Y:S04]  /*0fd0*/  LDS R10, [R25+0x1008] ;  /* 0x00100800190a7984 */ /* 0x000fe80000000800 */
[----:B------:R-:W3:Y:S04]  /*0fe0*/  LDS R11, [R25+0x100c] ;  /* 0x00100c00190b7984 */ /* 0x000ee80000000800 */
[----:B------:R-:W-:Y:S04]  /*0ff0*/  LDS R12, [R27+0x2000] ;  /* 0x002000001b0c7984 */ /* 0x000fe80000000800 */
[----:B------:R-:W-:Y:S04]  /*1000*/  LDS R13, [R27+0x2004] ;  /* 0x002004001b0d7984 */ /* 0x000fe80000000800 */
[----:B------:R-:W-:Y:S04]  /*1010*/  LDS R14, [R27+0x2008] ;  /* 0x002008001b0e7984 */ /* 0x000fe80000000800 */
[----:B------:R4:W5:Y:S01]  /*1020*/  LDS R15, [R27+0x200c] ;  /* 0x00200c001b0f7984 */ /* 0x0009620000000800 */
[----:B------:R-:W-:Y:S01]  /*1030*/  IMAD.HI R24, R20, 0x2aaaaaab, RZ ;  /* 0x2aaaaaab14187827 */ /* 0x000fe200078e02ff */
[----:B-1----:R-:W-:-:S02]  /*1040*/  LOP3.LUT R17, R3, 0x30, R2, 0xfe, !PT ;  /* 0x0000003003117812 */ /* 0x002fc400078efe02 */
[----:B------:R-:W1:Y:S01]  /*1050*/  LDC.64 R2, c[0x0][0x238] ;  /* 0x00008e00ff027b82 */ /* 0x000e620000000a00 */
[----:B------:R-:W-:Y:S02]  /*1060*/  LEA.HI.SX32 R22, R22, R23, 0x1a ;  /* 0x0000001716167211 */ /* 0x000fe400078fd2ff */
[----:B------:R-:W-:Y:S02]  /*1070*/  SHF.R.U32.HI R26, RZ, 0x1f, R21 ;  /* 0x0000001fff1a7819 */ /* 0x000fe40000011615 */
[----:B------:R-:W-:Y:S02]  /*1080*/  SHF.R.U32.HI R23, RZ, 0x1f, R24 ;  /* 0x0000001fff177819 */ /* 0x000fe40000011618 */
[----:B------:R-:W-:Y:S02]  /*1090*/  ISETP.GE.AND P0, PT, R0, 0x24, PT ;  /* 0x000000240000780c */ /* 0x000fe40003f06270 */
[----:B------:R-:W-:Y:S02]  /*10a0*/  LEA.HI.SX32 R21, R21, R26, 0x1a ;  /* 0x0000001a15157211 */ /* 0x000fe400078fd2ff */
[----:B------:R-:W-:-:S02]  /*10b0*/  LEA.HI.SX32 R23, R24, R23, 0x1a ;  /* 0x0000001718177211 */ /* 0x000fc400078fd2ff */
[----:B------:R-:W-:Y:S01]  /*10c0*/  ISETP.LT.AND P1, PT, R19, 0x600, !P0 ;  /* 0x000006001300780c */ /* 0x000fe20004721270 */
[----:B------:R-:W-:Y:S02]  /*10d0*/  IMAD R19, R22, -0x180, R19 ;  /* 0xfffffe8016137824 */ /* 0x000fe400078e0213 */
[----:B----4-:R-:W-:Y:S02]  /*10e0*/  IMAD R27, R21, -0x180, R18 ;  /* 0xfffffe80151b7824 */ /* 0x010fe400078e0212 */
[----:B------:R-:W-:Y:S01]  /*10f0*/  IMAD R25, R23, -0x180, R20 ;  /* 0xfffffe8017197824 */ /* 0x000fe200078e0214 */
[----:B------:R-:W-:Y:S01]  /*1100*/  ISETP.LT.AND P3, PT, R18, 0x600, !P0 ;  /* 0x000006001200780c */ /* 0x000fe20004761270 */
[--C-:B------:R-:W-:Y:S01]  /*1110*/  IMAD R19, R19, 0x24, R0.reuse ;  /* 0x0000002413137824 */ /* 0x100fe200078e0200 */
[----:B------:R-:W-:Y:S01]  /*1120*/  ISETP.LT.AND P2, PT, R20, 0x600, !P0 ;  /* 0x000006001400780c */ /* 0x000fe20004741270 */
[--C-:B------:R-:W-:Y:S01]  /*1130*/  IMAD R18, R27, 0x24, R0.reuse ;  /* 0x000000241b127824 */ /* 0x100fe200078e0200 */
[----:B------:R-:W-:Y:S01]  /*1140*/  LOP3.LUT R24, R16, 0xc00, RZ, 0xfc, !PT ;  /* 0x00000c0010187812 */ /* 0x000fe200078efcff */
[----:B------:R-:W-:Y:S01]  /*1150*/  IMAD R20, R25, 0x24, R0 ;  /* 0x0000002419147824 */ /* 0x000fe200078e0200 */
[----:B------:R-:W-:Y:S01]  /*1160*/  ISETP.LT.AND P0, PT, R17, 0x600, !P0 ;  /* 0x000006001100780c */ /* 0x000fe20004701270 */
[----:B------:R-:W-:Y:S01]  /*1170*/  IMAD R25, R22, 0x6c00, R19 ;  /* 0x00006c0016197824 */ /* 0x000fe200078e0213 */
[----:B------:R-:W-:Y:S01]  /*1180*/  SHF.R.U32.HI R24, RZ, 0x4, R24 ;  /* 0x00000004ff187819 */ /* 0x000fe20000011618 */
[----:B------:R-:W-:-:S02]  /*1190*/  IMAD R19, R21, 0x6c00, R18 ;  /* 0x00006c0015137824 */ /* 0x000fc400078e0212 */
[----:B------:R-:W-:Y:S01]  /*11a0*/  IMAD R21, R23, 0x6c00, R20 ;  /* 0x00006c0017157824 */ /* 0x000fe200078e0214 */
[----:B------:R-:W-:Y:S01]  /*11b0*/  LOP3.LUT R24, R24, 0xfc, RZ, 0xc0, !PT ;  /* 0x000000fc18187812 */ /* 0x000fe200078ec0ff */
[----:B-1----:R-:W-:-:S04]  /*11c0*/  IMAD.WIDE R18, R19, 0x4, R2 ;  /* 0x0000000413127825 */ /* 0x002fc800078e0202 */
[----:B------:R-:W-:Y:S01]  /*11d0*/  IMAD.WIDE R20, R21, 0x4, R2 ;  /* 0x0000000415147825 */ /* 0x000fe200078e0202 */
[----:B------:R-:W-:-:S03]  /*11e0*/  IADD3 R27, R24, UR4, RZ ;  /* 0x00000004181b7c10 */ /* 0x000fc6000fffe0ff */
[----:B------:R-:W-:Y:S01]  /*11f0*/  IMAD.WIDE R22, R25, 0x4, R2 ;  /* 0x0000000419167825 */ /* 0x000fe200078e0202 */
[----:B--2---:R1:W-:Y:S04]  /*1200*/  @P3 STG.E.128 desc[UR6][R18.64], R4 ;  /* 0x0000000412003986 */ /* 0x0043e8000c101d06 */
[----:B---3--:R1:W-:Y:S01]  /*1210*/  @P2 STG.E.128 desc[UR6][R20.64], R8 ;  /* 0x0000000814002986 */ /* 0x0083e2000c101d06 */
[----:B------:R-:W-:-:S03]  /*1220*/  IMAD R27, R16, 0x4, R27 ;  /* 0x00000004101b7824 */ /* 0x000fc600078e021b */
[----:B-----5:R1:W-:Y:S01]  /*1230*/  @P1 STG.E.128 desc[UR6][R22.64], R12 ;  /* 0x0000000c16001986 */ /* 0x0203e2000c101d06 */
[----:B------:R-:W-:Y:S05]  /*1240*/  @!P0 EXIT ;  /* 0x000000000000894d */ /* 0x000fea0003800000 */
[----:B-1----:R-:W-:Y:S01]  /*1250*/  LDS R4, [R27+0x3000] ;  /* 0x003000001b047984 */ /* 0x002fe20000000800 */
[----:B------:R-:W-:-:S03]  /*1260*/  IMAD.HI R8, R17, 0x2aaaaaab, RZ ;  /* 0x2aaaaaab11087827 */ /* 0x000fc600078e02ff */
[----:B------:R-:W-:Y:S02]  /*1270*/  LDS R5, [R27+0x3004] ;  /* 0x003004001b057984 */ /* 0x000fe40000000800 */
[----:B------:R-:W-:Y:S02]  /*1280*/  SHF.R.U32.HI R9, RZ, 0x1f, R8 ;  /* 0x0000001fff097819 */ /* 0x000fe40000011608 */
[----:B------:R-:W-:Y:S02]  /*1290*/  LDS R6, [R27+0x3008] ;  /* 0x003008001b067984 */ /* 0x000fe40000000800 */
[----:B------:R-:W-:Y:S02]  /*12a0*/  LEA.HI.SX32 R8, R8, R9, 0x1a ;  /* 0x0000000908087211 */ /* 0x000fe400078fd2ff */
[----:B------:R-:W0:Y:S03]  /*12b0*/  LDS R7, [R27+0x300c] ;  /* 0x00300c001b077984 */ /* 0x000e260000000800 */
[----:B------:R-:W-:-:S04]  /*12c0*/  IMAD R17, R8, -0x180, R17 ;  /* 0xfffffe8008117824 */ /* 0x000fc800078e0211 */
[----:B------:R-:W-:-:S04]  /*12d0*/  IMAD R17, R17, 0x24, R0 ;  /* 0x0000002411117824 */ /* 0x000fc800078e0200 */
[----:B------:R-:W-:-:S04]  /*12e0*/  IMAD R17, R8, 0x6c00, R17 ;  /* 0x00006c0008117824 */ /* 0x000fc800078e0211 */
[----:B------:R-:W-:-:S05]  /*12f0*/  IMAD.WIDE R2, R17, 0x4, R2 ;  /* 0x0000000411027825 */ /* 0x000fca00078e0202 */
[----:B0-----:R-:W-:Y:S01]  /*1300*/  STG.E.128 desc[UR6][R2.64], R4 ;  /* 0x0000000402007986 */ /* 0x001fe2000c101d06 */
[----:B------:R-:W-:Y:S05]  /*1310*/  EXIT ;  /* 0x000000000000794d */ /* 0x000fea0003800000 */
.L_x_0:
[----:B------:R-:W-:-:S00]  /*1320*/  BRA `(.L_x_0) ;  /* 0xfffffffc00fc7947 */ /* 0x000fc0000383ffff */
[----:B------:R-:W-:-:S00]  /*1330*/  NOP ;  /* 0x0000000000007918 */ /* 0x000fc00000000000 */
        /* <DEDUP_REMOVED lines=12> */
.L_x_1:


//--------------------- .nv.global.init           --------------------------
	.section	.nv.global.init,"aw",@progbits
.nv.global.init:
	.type		_$_str,@object
	.size		_$_str,(_$_str_$_2 - _$_str)
_$_str:
        /*0000*/ 	.byte	0x5f, 0x5f, 0x43, 0x55, 0x44, 0x41, 0x5f, 0x46, 0x54, 0x5a, 0x00
	.type		_$_str_$_2,@object
	.size		_$_str_$_2,(.L_1 - _$_str_$_2)
_$_str_$_2:
        /*000b*/ 	.byte	0x5f, 0x5f, 0x43, 0x55, 0x44, 0x41, 0x5f, 0x50, 0x52, 0x45, 0x43, 0x5f, 0x53, 0x51, 0x52, 0x54
        /*001b*/ 	.byte	0x00
.L_1:


//--------------------- .nv.shared.triton_poi_fused__native_batch_norm_legit_no_training_relu_34 --------------------------
	.section	.nv.shared.triton_poi_fused__native_batch_norm_legit_no_training_relu_34,"aw",@nobits
	.sectionflags	@""
	.align	16
	.zero		1024


//--------------------- .nv.constant0.triton_poi_fused__native_batch_norm_legit_no_training_relu_34 --------------------------
	.section	.nv.constant0.triton_poi_fused__native_batch_norm_legit_no_training_relu_34,"a",@progbits
	.sectionflags	@""
	.align	4
.nv.constant0.triton_poi_fused__native_batch_norm_legit_no_training_relu_34:
	.zero		584
